//
// Generated by NVIDIA NVVM Compiler
//
// Compiler Build ID: CL-36424714
// Cuda compilation tools, release 13.0, V13.0.88
// Based on NVVM 20.0.0
//

.version 9.0
.target sm_100
.address_size 64

	// .globl	_Z11helloKerneliPi

.visible .entry _Z11helloKerneliPi(
	.param .u32 _Z11helloKerneliPi_param_0,
	.param .u64 .ptr .align 1 _Z11helloKerneliPi_param_1
)
{
	.reg .pred 	%p<2>;
	.reg .b32 	%r<5>;
	.reg .b64 	%rd<7>;

	ld.param.s32 	%rd3, [_Z11helloKerneliPi_param_0];
	ld.param.u64 	%rd2, [_Z11helloKerneliPi_param_1];
	mov.u32 	%r2, %ctaid.x;
	mov.u32 	%r3, %ntid.x;
	mov.u32 	%r4, %tid.x;
	mad.lo.s32 	%r1, %r2, %r3, %r4;
	cvt.u64.u32 	%rd1, %r1;
	setp.ge.u64 	%p1, %rd1, %rd3;
	@%p1 bra 	$L__BB0_2;
	cvta.to.global.u64 	%rd4, %rd2;
	shl.b64 	%rd5, %rd1, 2;
	add.s64 	%rd6, %rd4, %rd5;
	st.global.u32 	[%rd6], %r1;
$L__BB0_2:
	ret;

}


// ===== COMPILED SASS (sm_100) =====

	.target	sm_100

	.elftype	@"ET_EXEC"


//--------------------- .note.nv.tkinfo           --------------------------
	.section	.note.nv.tkinfo,"",@"SHT_NOTE"
	.sectionflags	@"SHF_NOTE_NV_TKINFO"
	.tkinfo
        /*0018*/ 	.word	0x00000002
        /*0030*/ 	.string	""
        /*0030*/ 	.string	"ptxas"
        /*0030*/ 	.string	"Cuda compilation tools, release 13.0, V13.0.88"
        /*0030*/ 	.string	"Build cuda_13.0.r13.0/compiler.36424714_0"
        /*0030*/ 	.string	"-arch sm_100 -m 64 "



//--------------------- .note.nv.cuinfo           --------------------------
	.section	.note.nv.cuinfo,"",@"SHT_NOTE"
	.sectionflags	@"SHF_NOTE_NV_CUINFO"
        /*0018*/ 	.short	0x0002
        /*001a*/ 	.short	0x0064
        /*001c*/ 	.short	0x0082
	.zero		2


//--------------------- .nv.info                  --------------------------
	.section	.nv.info,"",@"SHT_CUDA_INFO"
	.align	4


	//----- nvinfo : EIATTR_REGCOUNT
	.align		4
        /*0000*/ 	.byte	0x04, 0x2f
        /*0002*/ 	.short	(.L_1 - .L_0)
	.align		4
.L_0:
        /*0004*/ 	.word	index@(_Z11helloKerneliPi)
        /*0008*/ 	.word	0x00000008


	//----- nvinfo : EIATTR_FRAME_SIZE
	.align		4
.L_1:
        /*000c*/ 	.byte	0x04, 0x11
        /*000e*/ 	.short	(.L_3 - .L_2)
	.align		4
.L_2:
        /*0010*/ 	.word	index@(_Z11helloKerneliPi)
        /*0014*/ 	.word	0x00000000


	//----- nvinfo : EIATTR_MIN_STACK_SIZE
	.align		4
.L_3:
        /*0018*/ 	.byte	0x04, 0x12
        /*001a*/ 	.short	(.L_5 - .L_4)
	.align		4
.L_4:
        /*001c*/ 	.word	index@(_Z11helloKerneliPi)
        /*0020*/ 	.word	0x00000000
.L_5:


//--------------------- .nv.compat                --------------------------
	.section	.nv.compat,"",@"SHT_CUDA_COMPAT_INFO"
	.align	4
        /*0000*/ 	.byte	0x02, 0x09, 0x00, 0x00, 0x02, 0x02, 0x01, 0x00, 0x02, 0x05, 0x05, 0x00, 0x03, 0x07, 0x01, 0x01
        /*0010*/ 	.byte	0x02, 0x03, 0x00, 0x00, 0x02, 0x06, 0x01, 0x00, 0x04, 0x0b, 0x08, 0x00, 0x09, 0x00, 0x00, 0x00
        /*0020*/ 	.byte	0x00, 0x00, 0x00, 0x00


//--------------------- .nv.info._Z11helloKerneliPi --------------------------
	.section	.nv.info._Z11helloKerneliPi,"",@"SHT_CUDA_INFO"
	.sectionflags	@""
	.align	4


	//----- nvinfo : EIATTR_CUDA_API_VERSION
	.align		4
        /*0000*/ 	.byte	0x04, 0x37
        /*0002*/ 	.short	(.L_7 - .L_6)
.L_6:
        /*0004*/ 	.word	0x00000082


	//----- nvinfo : EIATTR_KPARAM_INFO
	.align		4
.L_7:
        /*0008*/ 	.byte	0x04, 0x17
        /*000a*/ 	.short	(.L_9 - .L_8)
.L_8:
        /*000c*/ 	.word	0x00000000
        /*0010*/ 	.short	0x0001
        /*0012*/ 	.short	0x0008
        /*0014*/ 	.byte	0x00, 0xf5, 0x21, 0x00


	//----- nvinfo : EIATTR_KPARAM_INFO
	.align		4
.L_9:
        /*0018*/ 	.byte	0x04, 0x17
        /*001a*/ 	.short	(.L_11 - .L_10)
.L_10:
        /*001c*/ 	.word	0x00000000
        /*0020*/ 	.short	0x0000
        /*0022*/ 	.short	0x0000
        /*0024*/ 	.byte	0x00, 0xf0, 0x11, 0x00


	//----- nvinfo : EIATTR_SPARSE_MMA_MASK
	.align		4
.L_11:
        /*0028*/ 	.byte	0x03, 0x50
        /*002a*/ 	.short	0x0000


	//----- nvinfo : EIATTR_MAXREG_COUNT
	.align		4
        /*002c*/ 	.byte	0x03, 0x1b
        /*002e*/ 	.short	0x00ff


	//----- nvinfo : EIATTR_MERCURY_ISA_VERSION
	.align		4
        /*0030*/ 	.byte	0x03, 0x5f
        /*0032*/ 	.short	0x0101


	//----- nvinfo : EIATTR_VRC_CTA_INIT_COUNT
	.align		4
        /*0034*/ 	.byte	0x02, 0x4a
	.zero		1
	.zero		1


	//----- nvinfo : EIATTR_EXIT_INSTR_OFFSETS
	.align		4
        /*0038*/ 	.byte	0x04, 0x1c
        /*003a*/ 	.short	(.L_13 - .L_12)


	//   ....[0]....
.L_12:
        /*003c*/ 	.word	0x00000090


	//   ....[1]....
        /*0040*/ 	.word	0x000000f0


	//----- nvinfo : EIATTR_CBANK_PARAM_SIZE
	.align		4
.L_13:
        /*0044*/ 	.byte	0x03, 0x19
        /*0046*/ 	.short	0x0010


	//----- nvinfo : EIATTR_PARAM_CBANK
	.align		4
        /*0048*/ 	.byte	0x04, 0x0a
        /*004a*/ 	.short	(.L_15 - .L_14)
	.align		4
.L_14:
        /*004c*/ 	.word	index@(.nv.constant0._Z11helloKerneliPi)
        /*0050*/ 	.short	0x0380
        /*0052*/ 	.short	0x0010


	//----- nvinfo : EIATTR_SW_WAR
	.align		4
.L_15:
        /*0054*/ 	.byte	0x04, 0x36
        /*0056*/ 	.short	(.L_17 - .L_16)
.L_16:
        /*0058*/ 	.word	0x00000008
.L_17:


//--------------------- .nv.callgraph             --------------------------
	.section	.nv.callgraph,"",@"SHT_CUDA_CALLGRAPH"
	.align	4
	.sectionentsize	8
	.align		4
        /*0000*/ 	.word	0x00000000
	.align		4
        /*0004*/ 	.word	0xffffffff
	.align		4
        /*0008*/ 	.word	0x00000000
	.align		4
        /*000c*/ 	.word	0xfffffffe
	.align		4
        /*0010*/ 	.word	0x00000000
	.align		4
        /*0014*/ 	.word	0xfffffffd
	.align		4
        /*0018*/ 	.word	0x00000000
	.align		4
        /*001c*/ 	.word	0xfffffffc


//--------------------- .text._Z11helloKerneliPi  --------------------------
	.section	.text._Z11helloKerneliPi,"ax",@progbits
	.align	128
        .global         _Z11helloKerneliPi
        .type           _Z11helloKerneliPi,@function
        .size           _Z11helloKerneliPi,(.L_x_1 - _Z11helloKerneliPi)
        .other          _Z11helloKerneliPi,@"STO_CUDA_ENTRY STV_DEFAULT"
_Z11helloKerneliPi:
.text._Z11helloKerneliPi:
[----:B------:R-:W-:Y:S01]  /*0000*/  LDC R1, c[0x0][0x37c] ;  /* 0x0000df00ff017b82 */ /* 0x000fe20000000800 */
[----:B------:R-:W0:Y:S07]  /*0010*/  S2R R0, SR_TID.X ;  /* 0x0000000000007919 */ /* 0x000e2e0000002100 */
[----:B------:R-:W0:Y:S01]  /*0020*/  S2UR UR4, SR_CTAID.X ;  /* 0x00000000000479c3 */ /* 0x000e220000002500 */
[----:B------:R-:W1:Y:S07]  /*0030*/  LDCU UR5, c[0x0][0x380] ;  /* 0x00007000ff0577ac */ /* 0x000e6e0008000800 */
[----:B------:R-:W0:Y:S02]  /*0040*/  LDC R5, c[0x0][0x360] ;  /* 0x0000d800ff057b82 */ /* 0x000e240000000800 */
[----:B0-----:R-:W-:Y:S01]  /*0050*/  IMAD R5, R5, UR4, R0 ;  /* 0x0000000405057c24 */ /* 0x001fe2000f8e0200 */
[----:B-1----:R-:W-:-:S04]  /*0060*/  USHF.R.S32.HI UR4, URZ, 0x1f, UR5 ;  /* 0x0000001fff047899 */ /* 0x002fc80008011405 */
[----:B------:R-:W-:-:S04]  /*0070*/  ISETP.GE.U32.AND P0, PT, R5, UR5, PT ;  /* 0x0000000505007c0c */ /* 0x000fc8000bf06070 */
[----:B------:R-:W-:-:S13]  /*0080*/  ISETP.GE.U32.AND.EX P0, PT, RZ, UR4, PT, P0 ;  /* 0x00000004ff007c0c */ /* 0x000fda000bf06100 */
[----:B------:R-:W-:Y:S05]  /*0090*/  @P0 EXIT ;  /* 0x000000000000094d */ /* 0x000fea0003800000 */
[----:B------:R-:W0:Y:S01]  /*00a0*/  LDCU.64 UR6, c[0x0][0x388] ;  /* 0x00007100ff0677ac */ /* 0x000e220008000a00 */
[----:B------:R-:W1:Y:S01]  /*00b0*/  LDCU.64 UR4, c[0x0][0x358] ;  /* 0x00006b00ff0477ac */ /* 0x000e620008000a00 */
[----:B0-----:R-:W-:-:S04]  /*00c0*/  LEA R2, P0, R5, UR6, 0x2 ;  /* 0x0000000605027c11 */ /* 0x001fc8000f8010ff */
[----:B------:R-:W-:-:S05]  /*00d0*/  LEA.HI.X R3, R5, UR7, RZ, 0x2, P0 ;  /* 0x0000000705037c11 */ /* 0x000fca00080f14ff */
[----:B-1----:R-:W-:Y:S01]  /*00e0*/  STG.E desc[UR4][R2.64], R5 ;  /* 0x0000000502007986 */ /* 0x002fe2000c101904 */
[----:B------:R-:W-:Y:S05]  /*00f0*/  EXIT ;  /* 0x000000000000794d */ /* 0x000fea0003800000 */
.L_x_0:
[----:B------:R-:W-:-:S00]  /*0100*/  BRA `(.L_x_0) ;  /* 0xfffffffc00fc7947 */ /* 0x000fc0000383ffff */
[----:B------:R-:W-:-:S00]  /*0110*/  NOP ;  /* 0x0000000000007918 */ /* 0x000fc00000000000 */
        /* <DEDUP_REMOVED lines=14> */
.L_x_1:


//--------------------- .nv.shared.reserved.0     --------------------------
	.section	.nv.shared.reserved.0,"aw",@nobits
	.weak		__nv_reservedSMEM_offset_0_alias
	.size		__nv_reservedSMEM_offset_0_alias, 0, 64
	.other		__nv_reservedSMEM_offset_0_alias,@"STO_CUDA_RESERVED_SHARED STV_DEFAULT"
__nv_reservedSMEM_offset_0_alias:
	.zero		0
	.zero		64


//--------------------- .nv.constant0._Z11helloKerneliPi --------------------------
	.section	.nv.constant0._Z11helloKerneliPi,"a",@progbits
	.sectionflags	@""
	.align	4
.nv.constant0._Z11helloKerneliPi:
	.zero		912


//--------------------- SYMBOLS --------------------------

	.type		.nv.reservedSmem.offset0,@object
	.size		.nv.reservedSmem.offset0,0x4
